	.headerflags	@"EF_CUDA_TEXMODE_UNIFIED EF_CUDA_64BIT_ADDRESS EF_CUDA_ACCELERATORS EF_CUDA_SM90 EF_CUDA_VIRTUAL_SM(EF_CUDA_SM90)"
	.elftype	@"ET_EXEC"


//--------------------- .nv.info                  --------------------------
	.section	.nv.info,"",@"SHT_CUDA_INFO"
	.align	4


	//----- nvinfo : EIATTR_REGCOUNT
	.align		4
        /*0000*/ 	.byte	0x04, 0x2f
        /*0002*/ 	.short	(.L_1 - .L_0)
	.align		4
.L_0:
        /*0004*/ 	.word	index@(triton_poi_fused_max_pool2d_with_indices_61)
        /*0008*/ 	.word	0x00000020


	//----- nvinfo : EIATTR_MIN_STACK_SIZE
	.align		4
.L_1:
        /*000c*/ 	.byte	0x04, 0x12
        /*000e*/ 	.short	(.L_3 - .L_2)
	.align		4
.L_2:
        /*0010*/ 	.word	index@(triton_poi_fused_max_pool2d_with_indices_61)
        /*0014*/ 	.word	0x00000000


	//----- nvinfo : EIATTR_FRAME_SIZE
	.align		4
.L_3:
        /*0018*/ 	.byte	0x04, 0x11
        /*001a*/ 	.short	(.L_5 - .L_4)
	.align		4
.L_4:
        /*001c*/ 	.word	index@(triton_poi_fused_max_pool2d_with_indices_61)
        /*0020*/ 	.word	0x00000000


	//----- nvinfo : EIATTR_MIN_STACK_SIZE
	.align		4
.L_5:
        /*0024*/ 	.byte	0x04, 0x12
        /*0026*/ 	.short	(.L_7 - .L_6)
	.align		4
.L_6:
        /*0028*/ 	.word	index@(triton_poi_fused_max_pool2d_with_indices_61)
        /*002c*/ 	.word	0x00000000
.L_7:


//--------------------- .nv.info.triton_poi_fused_max_pool2d_with_indices_61 --------------------------
	.section	.nv.info.triton_poi_fused_max_pool2d_with_indices_61,"",@"SHT_CUDA_INFO"
	.sectionflags	@""
	.align	4


	//----- nvinfo : EIATTR_CUDA_API_VERSION
	.align		4
        /*0000*/ 	.byte	0x04, 0x37
        /*0002*/ 	.short	(.L_9 - .L_8)
.L_8:
        /*0004*/ 	.word	0x0000007c


	//----- nvinfo : EIATTR_KPARAM_INFO
	.align		4
.L_9:
        /*0008*/ 	.byte	0x04, 0x17
        /*000a*/ 	.short	(.L_11 - .L_10)
.L_10:
        /*000c*/ 	.word	0x00000000
        /*0010*/ 	.short	0x0003
        /*0012*/ 	.short	0x0018
        /*0014*/ 	.byte	0x00, 0xf0, 0x11, 0x00


	//----- nvinfo : EIATTR_KPARAM_INFO
	.align		4
.L_11:
        /*0018*/ 	.byte	0x04, 0x17
        /*001a*/ 	.short	(.L_13 - .L_12)
.L_12:
        /*001c*/ 	.word	0x00000000
        /*0020*/ 	.short	0x0002
        /*0022*/ 	.short	0x0010
        /*0024*/ 	.byte	0x00, 0xf4, 0x21, 0x00


	//----- nvinfo : EIATTR_KPARAM_INFO
	.align		4
.L_13:
        /*0028*/ 	.byte	0x04, 0x17
        /*002a*/ 	.short	(.L_15 - .L_14)
.L_14:
        /*002c*/ 	.word	0x00000000
        /*0030*/ 	.short	0x0001
        /*0032*/ 	.short	0x0008
        /*0034*/ 	.byte	0x00, 0xf4, 0x21, 0x00


	//----- nvinfo : EIATTR_KPARAM_INFO
	.align		4
.L_15:
        /*0038*/ 	.byte	0x04, 0x17
        /*003a*/ 	.short	(.L_17 - .L_16)
.L_16:
        /*003c*/ 	.word	0x00000000
        /*0040*/ 	.short	0x0000
        /*0042*/ 	.short	0x0000
        /*0044*/ 	.byte	0x00, 0xf4, 0x21, 0x00


	//----- nvinfo : EIATTR_SPARSE_MMA_MASK
	.align		4
.L_17:
        /*0048*/ 	.byte	0x03, 0x50
        /*004a*/ 	.short	0x0000


	//----- nvinfo : EIATTR_MAXREG_COUNT
	.align		4
        /*004c*/ 	.byte	0x03, 0x1b
        /*004e*/ 	.short	0x00ff


	//----- nvinfo : EIATTR_EXIT_INSTR_OFFSETS
	.align		4
        /*0050*/ 	.byte	0x04, 0x1c
        /*0052*/ 	.short	(.L_19 - .L_18)


	//   ....[0]....
.L_18:
        /*0054*/ 	.word	0x00000800


	//----- nvinfo : EIATTR_REQNTID
	.align		4
.L_19:
        /*0058*/ 	.byte	0x04, 0x10
        /*005a*/ 	.short	(.L_21 - .L_20)
.L_20:
        /*005c*/ 	.word	0x00000080
        /*0060*/ 	.word	0x00000001
        /*0064*/ 	.word	0x00000001


	//----- nvinfo : EIATTR_CBANK_PARAM_SIZE
	.align		4
.L_21:
        /*0068*/ 	.byte	0x03, 0x19
        /*006a*/ 	.short	0x001c


	//----- nvinfo : EIATTR_PARAM_CBANK
	.align		4
        /*006c*/ 	.byte	0x04, 0x0a
        /*006e*/ 	.short	(.L_23 - .L_22)
	.align		4
.L_22:
        /*0070*/ 	.word	index@(.nv.constant0.triton_poi_fused_max_pool2d_with_indices_61)
        /*0074*/ 	.short	0x0210
        /*0076*/ 	.short	0x001c


	//----- nvinfo : EIATTR_SW_WAR
	.align		4
.L_23:
        /*0078*/ 	.byte	0x04, 0x36
        /*007a*/ 	.short	(.L_25 - .L_24)
.L_24:
        /*007c*/ 	.word	0x00000008
.L_25:


//--------------------- .nv.callgraph             --------------------------
	.section	.nv.callgraph,"",@"SHT_CUDA_CALLGRAPH"
	.align	4
	.sectionentsize	8
	.align		4
        /*0000*/ 	.word	0x00000000
	.align		4
        /*0004*/ 	.word	0xffffffff
	.align		4
        /*0008*/ 	.word	0x00000000
	.align		4
        /*000c*/ 	.word	0xfffffffe
	.align		4
        /*0010*/ 	.word	0x00000000
	.align		4
        /*0014*/ 	.word	0xfffffffd
	.align		4
        /*0018*/ 	.word	0x00000000
	.align		4
        /*001c*/ 	.word	0xfffffffc


//--------------------- .text.triton_poi_fused_max_pool2d_with_indices_61 --------------------------
	.section	.text.triton_poi_fused_max_pool2d_with_indices_61,"ax",@progbits
	.align	128
        .global         triton_poi_fused_max_pool2d_with_indices_61
        .type           triton_poi_fused_max_pool2d_with_indices_61,@function
        .size           triton_poi_fused_max_pool2d_with_indices_61,(.L_x_1 - triton_poi_fused_max_pool2d_with_indices_61)
        .other          triton_poi_fused_max_pool2d_with_indices_61,@"STO_CUDA_ENTRY STV_DEFAULT"
triton_poi_fused_max_pool2d_with_indices_61:
.text.triton_poi_fused_max_pool2d_with_indices_61:
[----:B------:R-:W-:Y:S01]  /*0000*/  LDC R1, c[0x0][0x28] ;  /* 0x00000a00ff017b82 */ /* 0x000fe20000000800 */
[----:B------:R-:W1:Y:S07]  /*0010*/  S2R R0, SR_TID.X ;  /* 0x0000000000007919 */ /* 0x000e6e0000002100 */
[----:B------:R-:W2:Y:S01]  /*0020*/  LDC.64 R10, c[0x0][0x210] ;  /* 0x00008400ff0a7b82 */ /* 0x000ea20000000a00 */
[----:B------:R-:W-:Y:S01]  /*0030*/  ULDC.64 UR4, c[0x0][0x208] ;  /* 0x0000820000047ab9 */ /* 0x000fe20000000a00 */
[----:B------:R-:W-:Y:S01]  /*0040*/  ULDC.64 UR6, c[0x0][0x220] ;  /* 0x0000880000067ab9 */ /* 0x000fe20000000a00 */
[----:B------:R-:W3:Y:S01]  /*0050*/  S2R R3, SR_CTAID.X ;  /* 0x0000000000037919 */ /* 0x000ee20000002500 */
[----:B-1----:R-:W-:Y:S01]  /*0060*/  IMAD.SHL.U32 R0, R0, 0x4, RZ ;  /* 0x0000000400007824 */ /* 0x002fe200078e00ff */
[----:B---3--:R-:W-:-:S04]  /*0070*/  SHF.R.S32.HI R5, RZ, 0x16, R3 ;  /* 0x00000016ff057819 */ /* 0x008fc80000011403 */
[----:B------:R-:W-:Y:S02]  /*0080*/  LOP3.LUT R0, R0, 0x1fc, RZ, 0xc0, !PT ;  /* 0x000001fc00007812 */ /* 0x000fe400078ec0ff */
[----:B------:R-:W-:-:S03]  /*0090*/  SGXT R5, R5, 0x1 ;  /* 0x000000010505781a */ /* 0x000fc60000000200 */
[----:B------:R-:W-:-:S04]  /*00a0*/  IMAD R0, R3, 0x200, R0 ;  /* 0x0000020003007824 */ /* 0x000fc800078e0200 */
[C---:B------:R-:W-:Y:S01]  /*00b0*/  VIADD R12, R0.reuse, 0x2 ;  /* 0x00000002000c7836 */ /* 0x040fe20000000000 */
[----:B------:R-:W-:Y:S01]  /*00c0*/  SHF.R.S32.HI R3, RZ, 0x1f, R0 ;  /* 0x0000001fff037819 */ /* 0x000fe20000011400 */
[C---:B------:R-:W-:Y:S02]  /*00d0*/  VIADD R8, R0.reuse, 0x3 ;  /* 0x0000000300087836 */ /* 0x040fe40000000000 */
[----:B------:R-:W-:Y:S01]  /*00e0*/  VIADD R9, R0, 0x1 ;  /* 0x0000000100097836 */ /* 0x000fe20000000000 */
[----:B------:R-:W-:Y:S02]  /*00f0*/  LEA.HI R4, R3, R0, RZ, 0x3 ;  /* 0x0000000003047211 */ /* 0x000fe400078f18ff */
[C---:B------:R-:W-:Y:S02]  /*0100*/  LEA.HI R2, R5.reuse, R12, RZ, 0x3 ;  /* 0x0000000c05027211 */ /* 0x040fe400078f18ff */
[----:B------:R-:W-:Y:S01]  /*0110*/  LEA.HI R6, R5, R8, RZ, 0x3 ;  /* 0x0000000805067211 */ /* 0x000fe200078f18ff */
[----:B------:R-:W-:Y:S01]  /*0120*/  IMAD.SHL.U32 R13, R4, 0x4, RZ ;  /* 0x00000004040d7824 */ /* 0x000fe200078e00ff */
[----:B------:R-:W-:-:S02]  /*0130*/  LOP3.LUT R3, R2, 0x7ffffff8, RZ, 0xc0, !PT ;  /* 0x7ffffff802037812 */ /* 0x000fc400078ec0ff */
[----:B------:R-:W-:Y:S02]  /*0140*/  LEA.HI R5, R5, R9, RZ, 0x3 ;  /* 0x0000000905057211 */ /* 0x000fe400078f18ff */
[----:B------:R-:W-:Y:S01]  /*0150*/  LOP3.LUT R13, R13, 0xffffffe0, RZ, 0xc0, !PT ;  /* 0xffffffe00d0d7812 */ /* 0x000fe200078ec0ff */
[----:B------:R-:W-:-:S04]  /*0160*/  IMAD.IADD R12, R12, 0x1, -R3 ;  /* 0x000000010c0c7824 */ /* 0x000fc800078e0a03 */
[----:B------:R-:W-:-:S04]  /*0170*/  IMAD R3, R12, 0x2, R13 ;  /* 0x000000020c037824 */ /* 0x000fc800078e020d */
[----:B--2---:R-:W-:Y:S01]  /*0180*/  IMAD.WIDE R2, R3, 0x4, R10 ;  /* 0x0000000403027825 */ /* 0x004fe200078e020a */
[----:B------:R-:W-:-:S04]  /*0190*/  LOP3.LUT R7, R6, 0x7ffffff8, RZ, 0xc0, !PT ;  /* 0x7ffffff806077812 */ /* 0x000fc800078ec0ff */
[----:B------:R-:W2:Y:S01]  /*01a0*/  LDG.E.EL R15, desc[UR4][R2.64] ;  /* 0x00000004020f7981 */ /* 0x000ea2000c2e1900 */
[----:B------:R-:W-:-:S03]  /*01b0*/  LOP3.LUT R27, R13, 0x10, RZ, 0xfc, !PT ;  /* 0x000000100d1b7812 */ /* 0x000fc600078efcff */
[----:B------:R1:W2:Y:S01]  /*01c0*/  LDG.E.EL R22, desc[UR4][R2.64+0x4] ;  /* 0x0000040402167981 */ /* 0x0002a2000c2e1900 */
[----:B------:R-:W-:Y:S01]  /*01d0*/  LOP3.LUT R6, R5, 0x7ffffff8, RZ, 0xc0, !PT ;  /* 0x7ffffff805067812 */ /* 0x000fe200078ec0ff */
[----:B------:R-:W-:Y:S01]  /*01e0*/  IMAD.IADD R8, R8, 0x1, -R7 ;  /* 0x0000000108087824 */ /* 0x000fe200078e0a07 */
[----:B------:R-:W-:Y:S01]  /*01f0*/  LOP3.LUT R5, R4, 0x7ffffff8, RZ, 0xc0, !PT ;  /* 0x7ffffff804057812 */ /* 0x000fe200078ec0ff */
[----:B------:R-:W-:Y:S02]  /*0200*/  IMAD R25, R12, 0x2, R27 ;  /* 0x000000020c197824 */ /* 0x000fe400078e021b */
[----:B------:R-:W-:Y:S02]  /*0210*/  IMAD R29, R8, 0x2, R13 ;  /* 0x00000002081d7824 */ /* 0x000fe400078e020d */
[----:B------:R-:W-:Y:S02]  /*0220*/  IMAD.IADD R9, R9, 0x1, -R6 ;  /* 0x0000000109097824 */ /* 0x000fe400078e0a06 */
[----:B------:R-:W-:-:S04]  /*0230*/  IMAD.WIDE R24, R25, 0x4, R10 ;  /* 0x0000000419187825 */ /* 0x000fc800078e020a */
[----:B------:R-:W-:Y:S01]  /*0240*/  IMAD.WIDE R28, R29, 0x4, R10 ;  /* 0x000000041d1c7825 */ /* 0x000fe200078e020a */
[----:B------:R3:W4:Y:S03]  /*0250*/  LDG.E.EL R17, desc[UR4][R24.64] ;  /* 0x0000000418117981 */ /* 0x000726000c2e1900 */
[----:B------:R-:W-:Y:S01]  /*0260*/  IMAD R7, R9, 0x2, R13 ;  /* 0x0000000209077824 */ /* 0x000fe200078e020d */
[----:B------:R-:W5:Y:S01]  /*0270*/  LDG.E.EL R23, desc[UR4][R28.64] ;  /* 0x000000041c177981 */ /* 0x000f62000c2e1900 */
[----:B------:R-:W-:Y:S02]  /*0280*/  IMAD.IADD R26, R0, 0x1, -R5 ;  /* 0x00000001001a7824 */ /* 0x000fe400078e0a05 */
[----:B------:R-:W-:Y:S01]  /*0290*/  IMAD.WIDE R4, R7, 0x4, R10 ;  /* 0x0000000407047825 */ /* 0x000fe200078e020a */
[----:B------:R-:W5:Y:S03]  /*02a0*/  LDG.E.EL R16, desc[UR4][R28.64+0x4] ;  /* 0x000004041c107981 */ /* 0x000f66000c2e1900 */
[----:B------:R-:W-:Y:S01]  /*02b0*/  IMAD R7, R26, 0x2, R13 ;  /* 0x000000021a077824 */ /* 0x000fe200078e020d */
[----:B------:R-:W5:Y:S03]  /*02c0*/  LDG.E.EL R21, desc[UR4][R4.64] ;  /* 0x0000000404157981 */ /* 0x000f66000c2e1900 */
[----:B------:R-:W-:Y:S01]  /*02d0*/  IMAD.WIDE R6, R7, 0x4, R10 ;  /* 0x0000000407067825 */ /* 0x000fe200078e020a */
[----:B------:R3:W5:Y:S03]  /*02e0*/  LDG.E.EL R20, desc[UR4][R4.64+0x4] ;  /* 0x0000040404147981 */ /* 0x000766000c2e1900 */
[--C-:B-1----:R-:W-:Y:S01]  /*02f0*/  IMAD R3, R8, 0x2, R27.reuse ;  /* 0x0000000208037824 */ /* 0x102fe200078e021b */
[----:B------:R-:W5:Y:S01]  /*0300*/  LDG.E.EL R19, desc[UR4][R6.64] ;  /* 0x0000000406137981 */ /* 0x000f62000c2e1900 */
[----:B---3--:R-:W-:-:S03]  /*0310*/  IMAD R25, R9, 0x2, R27 ;  /* 0x0000000209197824 */ /* 0x008fc600078e021b */
[----:B------:R1:W3:Y:S01]  /*0320*/  LDG.E.EL R14, desc[UR4][R6.64+0x4] ;  /* 0x00000404060e7981 */ /* 0x0002e2000c2e1900 */
[----:B------:R-:W-:-:S04]  /*0330*/  IMAD.WIDE R2, R3, 0x4, R10 ;  /* 0x0000000403027825 */ /* 0x000fc800078e020a */
[----:B------:R-:W-:Y:S01]  /*0340*/  IMAD.WIDE R24, R25, 0x4, R10 ;  /* 0x0000000419187825 */ /* 0x000fe200078e020a */
[----:B------:R1:W3:Y:S03]  /*0350*/  LDG.E.EL R18, desc[UR4][R2.64] ;  /* 0x0000000402127981 */ /* 0x0002e6000c2e1900 */
[----:B------:R-:W-:Y:S02]  /*0360*/  IMAD R27, R26, 0x2, R27 ;  /* 0x000000021a1b7824 */ /* 0x000fe400078e021b */
[----:B------:R-:W3:Y:S02]  /*0370*/  LDG.E.EL R24, desc[UR4][R24.64] ;  /* 0x0000000418187981 */ /* 0x000ee4000c2e1900 */
[----:B0-----:R-:W-:Y:S01]  /*0380*/  IMAD.WIDE R4, R27, 0x4, R10 ;  /* 0x000000041b047825 */ /* 0x001fe200078e020a */
[----:B------:R-:W-:-:S04]  /*0390*/  LOP3.LUT R13, R13, 0x11, RZ, 0xfc, !PT ;  /* 0x000000110d0d7812 */ /* 0x000fc800078efcff */
[----:B------:R-:W3:Y:S01]  /*03a0*/  LDG.E.EL R27, desc[UR4][R4.64] ;  /* 0x00000004041b7981 */ /* 0x000ee2000c2e1900 */
[--C-:B------:R-:W-:Y:S02]  /*03b0*/  IMAD R29, R12, 0x2, R13.reuse ;  /* 0x000000020c1d7824 */ /* 0x100fe400078e020d */
[--C-:B------:R-:W-:Y:S02]  /*03c0*/  IMAD R8, R8, 0x2, R13.reuse ;  /* 0x0000000208087824 */ /* 0x100fe400078e020d */
[--C-:B------:R-:W-:Y:S02]  /*03d0*/  IMAD R9, R9, 0x2, R13.reuse ;  /* 0x0000000209097824 */ /* 0x100fe400078e020d */
[----:B-1----:R-:W-:Y:S02]  /*03e0*/  IMAD R7, R26, 0x2, R13 ;  /* 0x000000021a077824 */ /* 0x002fe400078e020d */
[----:B------:R-:W-:-:S04]  /*03f0*/  IMAD.WIDE R12, R29, 0x4, R10 ;  /* 0x000000041d0c7825 */ /* 0x000fc800078e020a */
[--C-:B------:R-:W-:Y:S01]  /*0400*/  IMAD.WIDE R2, R8, 0x4, R10.reuse ;  /* 0x0000000408027825 */ /* 0x100fe200078e020a */
[----:B------:R-:W3:Y:S03]  /*0410*/  LDG.E.EL R6, desc[UR4][R12.64] ;  /* 0x000000040c067981 */ /* 0x000ee6000c2e1900 */
[----:B------:R-:W-:-:S04]  /*0420*/  IMAD.WIDE R8, R9, 0x4, R10 ;  /* 0x0000000409087825 */ /* 0x000fc800078e020a */
[----:B------:R-:W-:Y:S01]  /*0430*/  IMAD.WIDE R10, R7, 0x4, R10 ;  /* 0x00000004070a7825 */ /* 0x000fe200078e020a */
[----:B------:R-:W3:Y:S04]  /*0440*/  LDG.E.EL R5, desc[UR4][R8.64] ;  /* 0x0000000408057981 */ /* 0x000ee8000c2e1900 */
[----:B------:R0:W3:Y:S04]  /*0450*/  LDG.E.EL R7, desc[UR4][R2.64] ;  /* 0x0000000402077981 */ /* 0x0000e8000c2e1900 */
[----:B------:R1:W3:Y:S01]  /*0460*/  LDG.E.EL R4, desc[UR4][R10.64] ;  /* 0x000000040a047981 */ /* 0x0002e2000c2e1900 */
[----:B0-----:R-:W0:Y:S02]  /*0470*/  LDC.64 R2, c[0x0][0x218] ;  /* 0x00008600ff027b82 */ /* 0x001e240000000a00 */
[----:B0-----:R-:W-:Y:S01]  /*0480*/  IMAD.WIDE R2, R0, 0x4, R2 ;  /* 0x0000000400027825 */ /* 0x001fe200078e0202 */
[----:B--2---:R-:W-:-:S02]  /*0490*/  FSETP.GT.AND P5, PT, R22, R15, PT ;  /* 0x0000000f1600720b */ /* 0x004fc40003fa4000 */
[----:B------:R-:W-:-:S11]  /*04a0*/  FSETP.NAN.AND P0, PT, R22, R22, PT ;  /* 0x000000161600720b */ /* 0x000fd60003f08000 */
[----:B------:R-:W-:-:S04]  /*04b0*/  @!P5 SEL R22, R22, R15, P0 ;  /* 0x0000000f1616d207 */ /* 0x000fc80000000000 */
[----:B----4-:R-:W-:Y:S02]  /*04c0*/  FSETP.GEU.AND P1, PT, R22, R17, PT ;  /* 0x000000111600720b */ /* 0x010fe40003f2e000 */
[C---:B-----5:R-:W-:Y:S02]  /*04d0*/  FSETP.GT.AND P4, PT, R16.reuse, R23, PT ;  /* 0x000000171000720b */ /* 0x060fe40003f84000 */
[----:B------:R-:W-:Y:S02]  /*04e0*/  FSETP.NAN.AND P6, PT, R17, R17, PT ;  /* 0x000000111100720b */ /* 0x000fe40003fc8000 */
[----:B------:R-:W-:Y:S02]  /*04f0*/  FSETP.NAN.AND P0, PT, R16, R16, PT ;  /* 0x000000101000720b */ /* 0x000fe40003f08000 */
[----:B------:R-:W-:-:S05]  /*0500*/  FSETP.GT.AND P3, PT, R20, R21, PT ;  /* 0x000000151400720b */ /* 0x000fca0003f64000 */
[----:B------:R-:W-:Y:S02]  /*0510*/  @P1 SEL R17, R17, R22, P6 ;  /* 0x0000001611111207 */ /* 0x000fe40003000000 */
[----:B------:R-:W-:Y:S02]  /*0520*/  FSETP.NAN.AND P6, PT, R20, R20, PT ;  /* 0x000000141400720b */ /* 0x000fe40003fc8000 */
[----:B---3--:R-:W-:Y:S02]  /*0530*/  FSETP.GT.AND P2, PT, R14, R19, PT ;  /* 0x000000130e00720b */ /* 0x008fe40003f44000 */
[----:B------:R-:W-:Y:S02]  /*0540*/  @!P4 SEL R16, R16, R23, P0 ;  /* 0x000000171010c207 */ /* 0x000fe40000000000 */
[----:B------:R-:W-:Y:S02]  /*0550*/  @!P3 SEL R20, R20, R21, P6 ;  /* 0x000000151414b207 */ /* 0x000fe40003000000 */
[----:B------:R-:W-:-:S02]  /*0560*/  FSETP.GEU.AND P0, PT, R16, R18, PT ;  /* 0x000000121000720b */ /* 0x000fc40003f0e000 */
[----:B------:R-:W-:Y:S02]  /*0570*/  FSETP.NAN.AND P6, PT, R14, R14, PT ;  /* 0x0000000e0e00720b */ /* 0x000fe40003fc8000 */
[----:B------:R-:W-:Y:S02]  /*0580*/  SEL R9, RZ, 0x1, !P5 ;  /* 0x00000001ff097807 */ /* 0x000fe40006800000 */
[----:B------:R-:W-:Y:S02]  /*0590*/  FSETP.GEU.AND P5, PT, R20, R24, PT ;  /* 0x000000181400720b */ /* 0x000fe40003fae000 */
[----:B------:R-:W-:Y:S02]  /*05a0*/  @!P2 SEL R14, R14, R19, P6 ;  /* 0x000000130e0ea207 */ /* 0x000fe40003000000 */
[----:B------:R-:W-:Y:S02]  /*05b0*/  SEL R8, RZ, 0x1, !P4 ;  /* 0x00000001ff087807 */ /* 0x000fe40006000000 */
[----:B------:R-:W-:-:S02]  /*05c0*/  FSETP.NAN.AND P6, PT, R18, R18, PT ;  /* 0x000000121200720b */ /* 0x000fc40003fc8000 */
[-C--:B------:R-:W-:Y:S02]  /*05d0*/  FSETP.GEU.AND P4, PT, R14, R27.reuse, PT ;  /* 0x0000001b0e00720b */ /* 0x080fe40003f8e000 */
[----:B------:R-:W-:Y:S02]  /*05e0*/  @P0 SEL R18, R18, R16, P6 ;  /* 0x0000001012120207 */ /* 0x000fe40003000000 */
[C---:B------:R-:W-:Y:S02]  /*05f0*/  FSETP.NAN.AND P6, PT, R24.reuse, R24, PT ;  /* 0x000000181800720b */ /* 0x040fe40003fc8000 */
[----:B-1----:R-:W-:Y:S02]  /*0600*/  SEL R11, RZ, 0x1, !P2 ;  /* 0x00000001ff0b7807 */ /* 0x002fe40005000000 */
[----:B------:R-:W-:Y:S02]  /*0610*/  @P5 SEL R24, R24, R20, P6 ;  /* 0x0000001418185207 */ /* 0x000fe40003000000 */
[----:B------:R-:W-:-:S02]  /*0620*/  FSETP.NAN.AND P6, PT, R27, R27, PT ;  /* 0x0000001b1b00720b */ /* 0x000fc40003fc8000 */
[----:B------:R-:W-:Y:S02]  /*0630*/  SEL R11, R11, 0x2, P4 ;  /* 0x000000020b0b7807 */ /* 0x000fe40002000000 */
[----:B------:R-:W-:Y:S02]  /*0640*/  @P4 SEL R27, R27, R14, P6 ;  /* 0x0000000e1b1b4207 */ /* 0x000fe40003000000 */
[----:B------:R-:W-:Y:S02]  /*0650*/  FSETP.GEU.AND P4, PT, R17, R6, PT ;  /* 0x000000061100720b */ /* 0x000fe40003f8e000 */
[----:B------:R-:W-:Y:S02]  /*0660*/  SEL R10, RZ, 0x1, !P3 ;  /* 0x00000001ff0a7807 */ /* 0x000fe40005800000 */
[----:B------:R-:W-:Y:S02]  /*0670*/  SEL R9, R9, 0x2, P1 ;  /* 0x0000000209097807 */ /* 0x000fe40000800000 */
[----:B------:R-:W-:-:S02]  /*0680*/  SEL R8, R8, 0x2, P0 ;  /* 0x0000000208087807 */ /* 0x000fc40000000000 */
[----:B------:R-:W-:Y:S02]  /*0690*/  FSETP.GEU.AND P0, PT, R18, R7, PT ;  /* 0x000000071200720b */ /* 0x000fe40003f0e000 */
[----:B------:R-:W-:Y:S02]  /*06a0*/  FSETP.GEU.AND P1, PT, R24, R5, PT ;  /* 0x000000051800720b */ /* 0x000fe40003f2e000 */
[----:B------:R-:W-:Y:S02]  /*06b0*/  FSETP.GEU.AND P2, PT, R27, R4, PT ;  /* 0x000000041b00720b */ /* 0x000fe40003f4e000 */
[----:B------:R-:W-:Y:S02]  /*06c0*/  SEL R10, R10, 0x2, P5 ;  /* 0x000000020a0a7807 */ /* 0x000fe40002800000 */
[----:B------:R-:W-:Y:S02]  /*06d0*/  FSETP.NAN.AND P3, PT, R6, R6, PT ;  /* 0x000000060600720b */ /* 0x000fe40003f68000 */
[----:B------:R-:W-:-:S02]  /*06e0*/  SEL R9, R9, 0x3, P4 ;  /* 0x0000000309097807 */ /* 0x000fc40002000000 */
[----:B------:R-:W-:Y:S02]  /*06f0*/  SEL R8, R8, 0x3, P0 ;  /* 0x0000000308087807 */ /* 0x000fe40000000000 */
[----:B------:R-:W-:Y:S02]  /*0700*/  SEL R10, R10, 0x3, P1 ;  /* 0x000000030a0a7807 */ /* 0x000fe40000800000 */
[----:B------:R-:W-:Y:S02]  /*0710*/  SEL R11, R11, 0x3, P2 ;  /* 0x000000030b0b7807 */ /* 0x000fe40001000000 */
[----:B------:R-:W-:Y:S02]  /*0720*/  @P4 SEL R6, R6, R17, P3 ;  /* 0x0000001106064207 */ /* 0x000fe40001800000 */
[----:B------:R-:W-:Y:S02]  /*0730*/  PRMT R13, R9, 0x3340, R8 ;  /* 0x00003340090d7816 */ /* 0x000fe40000000008 */
[----:B------:R-:W-:-:S02]  /*0740*/  FSETP.NAN.AND P3, PT, R7, R7, PT ;  /* 0x000000070700720b */ /* 0x000fc40003f68000 */
[----:B------:R-:W-:Y:S02]  /*0750*/  FSETP.NAN.AND P4, PT, R5, R5, PT ;  /* 0x000000050500720b */ /* 0x000fe40003f88000 */
[----:B------:R-:W-:Y:S02]  /*0760*/  FSETP.NAN.AND P5, PT, R4, R4, PT ;  /* 0x000000040400720b */ /* 0x000fe40003fa8000 */
[----:B------:R-:W-:Y:S02]  /*0770*/  PRMT R10, R11, 0x3340, R10 ;  /* 0x000033400b0a7816 */ /* 0x000fe4000000000a */
[----:B------:R-:W-:Y:S02]  /*0780*/  IADD3 R8, P6, R0, UR6, RZ ;  /* 0x0000000600087c10 */ /* 0x000fe4000ffde0ff */
[----:B------:R-:W-:Y:S02]  /*0790*/  @P0 SEL R7, R7, R18, P3 ;  /* 0x0000001207070207 */ /* 0x000fe40001800000 */
[----:B------:R-:W-:-:S02]  /*07a0*/  @P1 SEL R5, R5, R24, P4 ;  /* 0x0000001805051207 */ /* 0x000fc40002000000 */
[----:B------:R-:W-:Y:S02]  /*07b0*/  @P2 SEL R4, R4, R27, P5 ;  /* 0x0000001b04042207 */ /* 0x000fe40002800000 */
[----:B------:R-:W-:Y:S02]  /*07c0*/  LEA.HI.X.SX32 R9, R0, UR7, 0x1, P6 ;  /* 0x0000000700097c11 */ /* 0x000fe4000b0f0eff */
[----:B------:R-:W-:Y:S01]  /*07d0*/  PRMT R13, R10, 0x5410, R13 ;  /* 0x000054100a0d7816 */ /* 0x000fe2000000000d */
[----:B------:R-:W-:Y:S04]  /*07e0*/  STG.E.128 desc[UR4][R2.64], R4 ;  /* 0x0000000402007986 */ /* 0x000fe8000c101d04 */
[----:B------:R-:W-:Y:S01]  /*07f0*/  STG.E desc[UR4][R8.64], R13 ;  /* 0x0000000d08007986 */ /* 0x000fe2000c101904 */
[----:B------:R-:W-:Y:S05]  /*0800*/  EXIT ;  /* 0x000000000000794d */ /* 0x000fea0003800000 */
.L_x_0:
[----:B------:R-:W-:-:S00]  /*0810*/  BRA `(.L_x_0) ;  /* 0xfffffffc00fc7947 */ /* 0x000fc0000383ffff */
[----:B------:R-:W-:-:S00]  /*0820*/  NOP ;  /* 0x0000000000007918 */ /* 0x000fc00000000000 */
        /* <DEDUP_REMOVED lines=13> */
.L_x_1:


//--------------------- .nv.constant0.triton_poi_fused_max_pool2d_with_indices_61 --------------------------
	.section	.nv.constant0.triton_poi_fused_max_pool2d_with_indices_61,"a",@progbits
	.sectionflags	@""
	.align	4
.nv.constant0.triton_poi_fused_max_pool2d_with_indices_61:
	.zero		556
